//
// Generated by NVIDIA NVVM Compiler
//
// Compiler Build ID: CL-36424714
// Cuda compilation tools, release 13.0, V13.0.88
// Based on NVVM 20.0.0
//

.version 9.0
.target sm_100
.address_size 64

	// .globl	_Z23update_generator_kerneldiiiPdS_S_S_S_S_S_S_S_S_S_

.visible .entry _Z23update_generator_kerneldiiiPdS_S_S_S_S_S_S_S_S_S_(
	.param .f64 _Z23update_generator_kerneldiiiPdS_S_S_S_S_S_S_S_S_S__param_0,
	.param .u32 _Z23update_generator_kerneldiiiPdS_S_S_S_S_S_S_S_S_S__param_1,
	.param .u32 _Z23update_generator_kerneldiiiPdS_S_S_S_S_S_S_S_S_S__param_2,
	.param .u32 _Z23update_generator_kerneldiiiPdS_S_S_S_S_S_S_S_S_S__param_3,
	.param .u64 .ptr .align 1 _Z23update_generator_kerneldiiiPdS_S_S_S_S_S_S_S_S_S__param_4,
	.param .u64 .ptr .align 1 _Z23update_generator_kerneldiiiPdS_S_S_S_S_S_S_S_S_S__param_5,
	.param .u64 .ptr .align 1 _Z23update_generator_kerneldiiiPdS_S_S_S_S_S_S_S_S_S__param_6,
	.param .u64 .ptr .align 1 _Z23update_generator_kerneldiiiPdS_S_S_S_S_S_S_S_S_S__param_7,
	.param .u64 .ptr .align 1 _Z23update_generator_kerneldiiiPdS_S_S_S_S_S_S_S_S_S__param_8,
	.param .u64 .ptr .align 1 _Z23update_generator_kerneldiiiPdS_S_S_S_S_S_S_S_S_S__param_9,
	.param .u64 .ptr .align 1 _Z23update_generator_kerneldiiiPdS_S_S_S_S_S_S_S_S_S__param_10,
	.param .u64 .ptr .align 1 _Z23update_generator_kerneldiiiPdS_S_S_S_S_S_S_S_S_S__param_11,
	.param .u64 .ptr .align 1 _Z23update_generator_kerneldiiiPdS_S_S_S_S_S_S_S_S_S__param_12,
	.param .u64 .ptr .align 1 _Z23update_generator_kerneldiiiPdS_S_S_S_S_S_S_S_S_S__param_13,
	.param .u64 .ptr .align 1 _Z23update_generator_kerneldiiiPdS_S_S_S_S_S_S_S_S_S__param_14
)
{
	.reg .pred 	%p<2>;
	.reg .b32 	%r<10>;
	.reg .b64 	%rd<41>;
	.reg .b64 	%fd<31>;

	ld.param.u32 	%r4, [_Z23update_generator_kerneldiiiPdS_S_S_S_S_S_S_S_S_S__param_1];
	ld.param.u32 	%r2, [_Z23update_generator_kerneldiiiPdS_S_S_S_S_S_S_S_S_S__param_2];
	ld.param.u32 	%r3, [_Z23update_generator_kerneldiiiPdS_S_S_S_S_S_S_S_S_S__param_3];
	ld.param.u64 	%rd1, [_Z23update_generator_kerneldiiiPdS_S_S_S_S_S_S_S_S_S__param_4];
	ld.param.u64 	%rd2, [_Z23update_generator_kerneldiiiPdS_S_S_S_S_S_S_S_S_S__param_5];
	ld.param.u64 	%rd5, [_Z23update_generator_kerneldiiiPdS_S_S_S_S_S_S_S_S_S__param_8];
	ld.param.u64 	%rd6, [_Z23update_generator_kerneldiiiPdS_S_S_S_S_S_S_S_S_S__param_9];
	ld.param.u64 	%rd7, [_Z23update_generator_kerneldiiiPdS_S_S_S_S_S_S_S_S_S__param_10];
	ld.param.u64 	%rd8, [_Z23update_generator_kerneldiiiPdS_S_S_S_S_S_S_S_S_S__param_11];
	ld.param.u64 	%rd10, [_Z23update_generator_kerneldiiiPdS_S_S_S_S_S_S_S_S_S__param_13];
	mov.u32 	%r5, %tid.x;
	mov.u32 	%r6, %ntid.x;
	mov.u32 	%r7, %ctaid.x;
	mad.lo.s32 	%r1, %r6, %r7, %r5;
	setp.ge.s32 	%p1, %r1, %r4;
	@%p1 bra 	$L__BB0_2;
	ld.param.u64 	%rd40, [_Z23update_generator_kerneldiiiPdS_S_S_S_S_S_S_S_S_S__param_12];
	ld.param.u64 	%rd39, [_Z23update_generator_kerneldiiiPdS_S_S_S_S_S_S_S_S_S__param_7];
	ld.param.u64 	%rd38, [_Z23update_generator_kerneldiiiPdS_S_S_S_S_S_S_S_S_S__param_6];
	ld.param.f64 	%fd30, [_Z23update_generator_kerneldiiiPdS_S_S_S_S_S_S_S_S_S__param_0];
	cvta.to.global.u64 	%rd11, %rd5;
	cvta.to.global.u64 	%rd12, %rd6;
	cvta.to.global.u64 	%rd13, %rd10;
	cvta.to.global.u64 	%rd14, %rd38;
	cvta.to.global.u64 	%rd15, %rd39;
	cvta.to.global.u64 	%rd16, %rd2;
	cvta.to.global.u64 	%rd17, %rd40;
	cvta.to.global.u64 	%rd18, %rd1;
	cvta.to.global.u64 	%rd19, %rd7;
	cvta.to.global.u64 	%rd20, %rd8;
	mul.wide.s32 	%rd21, %r1, 8;
	add.s64 	%rd22, %rd11, %rd21;
	ld.global.f64 	%fd2, [%rd22];
	add.s64 	%rd23, %rd12, %rd21;
	ld.global.f64 	%fd3, [%rd23];
	add.s64 	%rd24, %rd13, %rd21;
	ld.global.f64 	%fd4, [%rd24];
	add.s32 	%r8, %r2, %r1;
	mul.wide.s32 	%rd25, %r8, 8;
	add.s64 	%rd26, %rd14, %rd25;
	ld.global.f64 	%fd5, [%rd26];
	fma.rn.f64 	%fd6, %fd30, %fd4, %fd5;
	add.s64 	%rd27, %rd15, %rd25;
	ld.global.f64 	%fd7, [%rd27];
	add.s64 	%rd28, %rd16, %rd25;
	ld.global.f64 	%fd8, [%rd28];
	mul.f64 	%fd9, %fd7, %fd8;
	sub.f64 	%fd10, %fd6, %fd9;
	neg.f64 	%fd11, %fd10;
	add.s64 	%rd29, %rd17, %rd21;
	ld.global.f64 	%fd12, [%rd29];
	add.f64 	%fd13, %fd12, %fd12;
	mul.f64 	%fd14, %fd30, %fd30;
	fma.rn.f64 	%fd15, %fd14, %fd13, %fd7;
	div.rn.f64 	%fd16, %fd11, %fd15;
	min.f64 	%fd17, %fd3, %fd16;
	max.f64 	%fd18, %fd2, %fd17;
	add.s64 	%rd30, %rd18, %rd25;
	st.global.f64 	[%rd30], %fd18;
	add.s64 	%rd31, %rd19, %rd21;
	ld.global.f64 	%fd19, [%rd31];
	add.s64 	%rd32, %rd20, %rd21;
	ld.global.f64 	%fd20, [%rd32];
	add.s32 	%r9, %r3, %r1;
	mul.wide.s32 	%rd33, %r9, 8;
	add.s64 	%rd34, %rd14, %rd33;
	ld.global.f64 	%fd21, [%rd34];
	add.s64 	%rd35, %rd15, %rd33;
	ld.global.f64 	%fd22, [%rd35];
	add.s64 	%rd36, %rd16, %rd33;
	ld.global.f64 	%fd23, [%rd36];
	mul.f64 	%fd24, %fd22, %fd23;
	sub.f64 	%fd25, %fd21, %fd24;
	neg.f64 	%fd26, %fd25;
	div.rn.f64 	%fd27, %fd26, %fd22;
	min.f64 	%fd28, %fd20, %fd27;
	max.f64 	%fd29, %fd19, %fd28;
	add.s64 	%rd37, %rd18, %rd33;
	st.global.f64 	[%rd37], %fd29;
$L__BB0_2:
	ret;

}


// ===== COMPILED SASS (sm_100) =====

	.target	sm_100

	.elftype	@"ET_EXEC"


//--------------------- .note.nv.tkinfo           --------------------------
	.section	.note.nv.tkinfo,"",@"SHT_NOTE"
	.sectionflags	@"SHF_NOTE_NV_TKINFO"
	.tkinfo
        /*0018*/ 	.word	0x00000002
        /*0030*/ 	.string	""
        /*0030*/ 	.string	"ptxas"
        /*0030*/ 	.string	"Cuda compilation tools, release 13.0, V13.0.88"
        /*0030*/ 	.string	"Build cuda_13.0.r13.0/compiler.36424714_0"
        /*0030*/ 	.string	"-arch sm_100 -m 64 "



//--------------------- .note.nv.cuinfo           --------------------------
	.section	.note.nv.cuinfo,"",@"SHT_NOTE"
	.sectionflags	@"SHF_NOTE_NV_CUINFO"
        /*0018*/ 	.short	0x0002
        /*001a*/ 	.short	0x0064
        /*001c*/ 	.short	0x0082
	.zero		2


//--------------------- .nv.info                  --------------------------
	.section	.nv.info,"",@"SHT_CUDA_INFO"
	.align	4


	//----- nvinfo : EIATTR_REGCOUNT
	.align		4
        /*0000*/ 	.byte	0x04, 0x2f
        /*0002*/ 	.short	(.L_1 - .L_0)
	.align		4
.L_0:
        /*0004*/ 	.word	index@(_Z23update_generator_kerneldiiiPdS_S_S_S_S_S_S_S_S_S_)
        /*0008*/ 	.word	0x0000001e


	//----- nvinfo : EIATTR_FRAME_SIZE
	.align		4
.L_1:
        /*000c*/ 	.byte	0x04, 0x11
        /*000e*/ 	.short	(.L_3 - .L_2)
	.align		4
.L_2:
        /*0010*/ 	.word	index@($__internal_0_$__cuda_sm20_div_rn_f64_full)
        /*0014*/ 	.word	0x00000000


	//----- nvinfo : EIATTR_FRAME_SIZE
	.align		4
.L_3:
        /*0018*/ 	.byte	0x04, 0x11
        /*001a*/ 	.short	(.L_5 - .L_4)
	.align		4
.L_4:
        /*001c*/ 	.word	index@(_Z23update_generator_kerneldiiiPdS_S_S_S_S_S_S_S_S_S_)
        /*0020*/ 	.word	0x00000000


	//----- nvinfo : EIATTR_MIN_STACK_SIZE
	.align		4
.L_5:
        /*0024*/ 	.byte	0x04, 0x12
        /*0026*/ 	.short	(.L_7 - .L_6)
	.align		4
.L_6:
        /*0028*/ 	.word	index@(_Z23update_generator_kerneldiiiPdS_S_S_S_S_S_S_S_S_S_)
        /*002c*/ 	.word	0x00000000
.L_7:


//--------------------- .nv.compat                --------------------------
	.section	.nv.compat,"",@"SHT_CUDA_COMPAT_INFO"
	.align	4
        /*0000*/ 	.byte	0x02, 0x09, 0x00, 0x00, 0x02, 0x02, 0x01, 0x00, 0x02, 0x05, 0x05, 0x00, 0x03, 0x07, 0x01, 0x01
        /*0010*/ 	.byte	0x02, 0x03, 0x00, 0x00, 0x02, 0x06, 0x01, 0x00, 0x04, 0x0b, 0x08, 0x00, 0x01, 0x00, 0x00, 0x00
        /*0020*/ 	.byte	0x00, 0x00, 0x00, 0x00


//--------------------- .nv.info._Z23update_generator_kerneldiiiPdS_S_S_S_S_S_S_S_S_S_ --------------------------
	.section	.nv.info._Z23update_generator_kerneldiiiPdS_S_S_S_S_S_S_S_S_S_,"",@"SHT_CUDA_INFO"
	.sectionflags	@""
	.align	4


	//----- nvinfo : EIATTR_CUDA_API_VERSION
	.align		4
        /*0000*/ 	.byte	0x04, 0x37
        /*0002*/ 	.short	(.L_9 - .L_8)
.L_8:
        /*0004*/ 	.word	0x00000082


	//----- nvinfo : EIATTR_KPARAM_INFO
	.align		4
.L_9:
        /*0008*/ 	.byte	0x04, 0x17
        /*000a*/ 	.short	(.L_11 - .L_10)
.L_10:
        /*000c*/ 	.word	0x00000000
        /*0010*/ 	.short	0x000e
        /*0012*/ 	.short	0x0068
        /*0014*/ 	.byte	0x00, 0xf5, 0x21, 0x00


	//----- nvinfo : EIATTR_KPARAM_INFO
	.align		4
.L_11:
        /*0018*/ 	.byte	0x04, 0x17
        /*001a*/ 	.short	(.L_13 - .L_12)
.L_12:
        /*001c*/ 	.word	0x00000000
        /*0020*/ 	.short	0x000d
        /*0022*/ 	.short	0x0060
        /*0024*/ 	.byte	0x00, 0xf5, 0x21, 0x00


	//----- nvinfo : EIATTR_KPARAM_INFO
	.align		4
.L_13:
        /*0028*/ 	.byte	0x04, 0x17
        /*002a*/ 	.short	(.L_15 - .L_14)
.L_14:
        /*002c*/ 	.word	0x00000000
        /*0030*/ 	.short	0x000c
        /*0032*/ 	.short	0x0058
        /*0034*/ 	.byte	0x00, 0xf5, 0x21, 0x00


	//----- nvinfo : EIATTR_KPARAM_INFO
	.align		4
.L_15:
        /*0038*/ 	.byte	0x04, 0x17
        /*003a*/ 	.short	(.L_17 - .L_16)
.L_16:
        /*003c*/ 	.word	0x00000000
        /*0040*/ 	.short	0x000b
        /*0042*/ 	.short	0x0050
        /*0044*/ 	.byte	0x00, 0xf5, 0x21, 0x00


	//----- nvinfo : EIATTR_KPARAM_INFO
	.align		4
.L_17:
        /*0048*/ 	.byte	0x04, 0x17
        /*004a*/ 	.short	(.L_19 - .L_18)
.L_18:
        /*004c*/ 	.word	0x00000000
        /*0050*/ 	.short	0x000a
        /*0052*/ 	.short	0x0048
        /*0054*/ 	.byte	0x00, 0xf5, 0x21, 0x00


	//----- nvinfo : EIATTR_KPARAM_INFO
	.align		4
.L_19:
        /*0058*/ 	.byte	0x04, 0x17
        /*005a*/ 	.short	(.L_21 - .L_20)
.L_20:
        /*005c*/ 	.word	0x00000000
        /*0060*/ 	.short	0x0009
        /*0062*/ 	.short	0x0040
        /*0064*/ 	.byte	0x00, 0xf5, 0x21, 0x00


	//----- nvinfo : EIATTR_KPARAM_INFO
	.align		4
.L_21:
        /*0068*/ 	.byte	0x04, 0x17
        /*006a*/ 	.short	(.L_23 - .L_22)
.L_22:
        /*006c*/ 	.word	0x00000000
        /*0070*/ 	.short	0x0008
        /*0072*/ 	.short	0x0038
        /*0074*/ 	.byte	0x00, 0xf5, 0x21, 0x00


	//----- nvinfo : EIATTR_KPARAM_INFO
	.align		4
.L_23:
        /*0078*/ 	.byte	0x04, 0x17
        /*007a*/ 	.short	(.L_25 - .L_24)
.L_24:
        /*007c*/ 	.word	0x00000000
        /*0080*/ 	.short	0x0007
        /*0082*/ 	.short	0x0030
        /*0084*/ 	.byte	0x00, 0xf5, 0x21, 0x00


	//----- nvinfo : EIATTR_KPARAM_INFO
	.align		4
.L_25:
        /*0088*/ 	.byte	0x04, 0x17
        /*008a*/ 	.short	(.L_27 - .L_26)
.L_26:
        /*008c*/ 	.word	0x00000000
        /*0090*/ 	.short	0x0006
        /*0092*/ 	.short	0x0028
        /*0094*/ 	.byte	0x00, 0xf5, 0x21, 0x00


	//----- nvinfo : EIATTR_KPARAM_INFO
	.align		4
.L_27:
        /*0098*/ 	.byte	0x04, 0x17
        /*009a*/ 	.short	(.L_29 - .L_28)
.L_28:
        /*009c*/ 	.word	0x00000000
        /*00a0*/ 	.short	0x0005
        /*00a2*/ 	.short	0x0020
        /*00a4*/ 	.byte	0x00, 0xf5, 0x21, 0x00


	//----- nvinfo : EIATTR_KPARAM_INFO
	.align		4
.L_29:
        /*00a8*/ 	.byte	0x04, 0x17
        /*00aa*/ 	.short	(.L_31 - .L_30)
.L_30:
        /*00ac*/ 	.word	0x00000000
        /*00b0*/ 	.short	0x0004
        /*00b2*/ 	.short	0x0018
        /*00b4*/ 	.byte	0x00, 0xf5, 0x21, 0x00


	//----- nvinfo : EIATTR_KPARAM_INFO
	.align		4
.L_31:
        /*00b8*/ 	.byte	0x04, 0x17
        /*00ba*/ 	.short	(.L_33 - .L_32)
.L_32:
        /*00bc*/ 	.word	0x00000000
        /*00c0*/ 	.short	0x0003
        /*00c2*/ 	.short	0x0010
        /*00c4*/ 	.byte	0x00, 0xf0, 0x11, 0x00


	//----- nvinfo : EIATTR_KPARAM_INFO
	.align		4
.L_33:
        /*00c8*/ 	.byte	0x04, 0x17
        /*00ca*/ 	.short	(.L_35 - .L_34)
.L_34:
        /*00cc*/ 	.word	0x00000000
        /*00d0*/ 	.short	0x0002
        /*00d2*/ 	.short	0x000c
        /*00d4*/ 	.byte	0x00, 0xf0, 0x11, 0x00


	//----- nvinfo : EIATTR_KPARAM_INFO
	.align		4
.L_35:
        /*00d8*/ 	.byte	0x04, 0x17
        /*00da*/ 	.short	(.L_37 - .L_36)
.L_36:
        /*00dc*/ 	.word	0x00000000
        /*00e0*/ 	.short	0x0001
        /*00e2*/ 	.short	0x0008
        /*00e4*/ 	.byte	0x00, 0xf0, 0x11, 0x00


	//----- nvinfo : EIATTR_KPARAM_INFO
	.align		4
.L_37:
        /*00e8*/ 	.byte	0x04, 0x17
        /*00ea*/ 	.short	(.L_39 - .L_38)
.L_38:
        /*00ec*/ 	.word	0x00000000
        /*00f0*/ 	.short	0x0000
        /*00f2*/ 	.short	0x0000
        /*00f4*/ 	.byte	0x00, 0xf0, 0x21, 0x00


	//----- nvinfo : EIATTR_SPARSE_MMA_MASK
	.align		4
.L_39:
        /*00f8*/ 	.byte	0x03, 0x50
        /*00fa*/ 	.short	0x0000


	//----- nvinfo : EIATTR_MAXREG_COUNT
	.align		4
        /*00fc*/ 	.byte	0x03, 0x1b
        /*00fe*/ 	.short	0x00ff


	//----- nvinfo : EIATTR_MERCURY_ISA_VERSION
	.align		4
        /*0100*/ 	.byte	0x03, 0x5f
        /*0102*/ 	.short	0x0101


	//----- nvinfo : EIATTR_VRC_CTA_INIT_COUNT
	.align		4
        /*0104*/ 	.byte	0x02, 0x4a
	.zero		1
	.zero		1


	//----- nvinfo : EIATTR_EXIT_INSTR_OFFSETS
	.align		4
        /*0108*/ 	.byte	0x04, 0x1c
        /*010a*/ 	.short	(.L_41 - .L_40)


	//   ....[0]....
.L_40:
        /*010c*/ 	.word	0x00000070


	//   ....[1]....
        /*0110*/ 	.word	0x00000840


	//----- nvinfo : EIATTR_CRS_STACK_SIZE
	.align		4
.L_41:
        /*0114*/ 	.byte	0x04, 0x1e
        /*0116*/ 	.short	(.L_43 - .L_42)
.L_42:
        /*0118*/ 	.word	0x00000000


	//----- nvinfo : EIATTR_CBANK_PARAM_SIZE
	.align		4
.L_43:
        /*011c*/ 	.byte	0x03, 0x19
        /*011e*/ 	.short	0x0070


	//----- nvinfo : EIATTR_PARAM_CBANK
	.align		4
        /*0120*/ 	.byte	0x04, 0x0a
        /*0122*/ 	.short	(.L_45 - .L_44)
	.align		4
.L_44:
        /*0124*/ 	.word	index@(.nv.constant0._Z23update_generator_kerneldiiiPdS_S_S_S_S_S_S_S_S_S_)
        /*0128*/ 	.short	0x0380
        /*012a*/ 	.short	0x0070


	//----- nvinfo : EIATTR_SW_WAR
	.align		4
.L_45:
        /*012c*/ 	.byte	0x04, 0x36
        /*012e*/ 	.short	(.L_47 - .L_46)
.L_46:
        /*0130*/ 	.word	0x00000008
.L_47:


//--------------------- .nv.callgraph             --------------------------
	.section	.nv.callgraph,"",@"SHT_CUDA_CALLGRAPH"
	.align	4
	.sectionentsize	8
	.align		4
        /*0000*/ 	.word	0x00000000
	.align		4
        /*0004*/ 	.word	0xffffffff
	.align		4
        /*0008*/ 	.word	0x00000000
	.align		4
        /*000c*/ 	.word	0xfffffffe
	.align		4
        /*0010*/ 	.word	0x00000000
	.align		4
        /*0014*/ 	.word	0xfffffffd
	.align		4
        /*0018*/ 	.word	0x00000000
	.align		4
        /*001c*/ 	.word	0xfffffffc


//--------------------- .text._Z23update_generator_kerneldiiiPdS_S_S_S_S_S_S_S_S_S_ --------------------------
	.section	.text._Z23update_generator_kerneldiiiPdS_S_S_S_S_S_S_S_S_S_,"ax",@progbits
	.align	128
        .global         _Z23update_generator_kerneldiiiPdS_S_S_S_S_S_S_S_S_S_
        .type           _Z23update_generator_kerneldiiiPdS_S_S_S_S_S_S_S_S_S_,@function
        .size           _Z23update_generator_kerneldiiiPdS_S_S_S_S_S_S_S_S_S_,(.L_x_10 - _Z23update_generator_kerneldiiiPdS_S_S_S_S_S_S_S_S_S_)
        .other          _Z23update_generator_kerneldiiiPdS_S_S_S_S_S_S_S_S_S_,@"STO_CUDA_ENTRY STV_DEFAULT"
_Z23update_generator_kerneldiiiPdS_S_S_S_S_S_S_S_S_S_:
.text._Z23update_generator_kerneldiiiPdS_S_S_S_S_S_S_S_S_S_:
[----:B------:R-:W-:Y:S01]  /*0000*/  LDC R1, c[0x0][0x37c] ;  /* 0x0000df00ff017b82 */ /* 0x000fe20000000800 */
[----:B------:R-:W0:Y:S01]  /*0010*/  S2R R25, SR_TID.X ;  /* 0x0000000000197919 */ /* 0x000e220000002100 */
[----:B------:R-:W0:Y:S01]  /*0020*/  LDCU UR4, c[0x0][0x360] ;  /* 0x00006c00ff0477ac */ /* 0x000e220008000800 */
[----:B------:R-:W0:Y:S01]  /*0030*/  S2R R0, SR_CTAID.X ;  /* 0x0000000000007919 */ /* 0x000e220000002500 */
[----:B------:R-:W1:Y:S01]  /*0040*/  LDCU UR5, c[0x0][0x388] ;  /* 0x00007100ff0577ac */ /* 0x000e620008000800 */
[----:B0-----:R-:W-:-:S05]  /*0050*/  IMAD R25, R0, UR4, R25 ;  /* 0x0000000400197c24 */ /* 0x001fca000f8e0219 */
[----:B-1----:R-:W-:-:S13]  /*0060*/  ISETP.GE.AND P0, PT, R25, UR5, PT ;  /* 0x0000000519007c0c */ /* 0x002fda000bf06270 */
[----:B------:R-:W-:Y:S05]  /*0070*/  @P0 EXIT ;  /* 0x000000000000094d */ /* 0x000fea0003800000 */
[----:B------:R-:W0:Y:S01]  /*0080*/  LDC.64 R4, c[0x0][0x3d8] ;  /* 0x0000f600ff047b82 */ /* 0x000e220000000a00 */
[----:B------:R-:W1:Y:S01]  /*0090*/  LDCU UR6, c[0x0][0x38c] ;  /* 0x00007180ff0677ac */ /* 0x000e620008000800 */
[----:B------:R-:W2:Y:S06]  /*00a0*/  LDCU.64 UR4, c[0x0][0x358] ;  /* 0x00006b00ff0477ac */ /* 0x000eac0008000a00 */
[----:B------:R-:W3:Y:S08]  /*00b0*/  LDC.64 R2, c[0x0][0x3b0] ;  /* 0x0000ec00ff027b82 */ /* 0x000ef00000000a00 */
[----:B------:R-:W4:Y:S01]  /*00c0*/  LDC.64 R6, c[0x0][0x3e0] ;  /* 0x0000f800ff067b82 */ /* 0x000f220000000a00 */
[----:B-1----:R-:W-:-:S02]  /*00d0*/  VIADD R26, R25, UR6 ;  /* 0x00000006191a7c36 */ /* 0x002fc40008000000 */
[----:B0-----:R-:W-:-:S05]  /*00e0*/  IMAD.WIDE R4, R25, 0x8, R4 ;  /* 0x0000000819047825 */ /* 0x001fca00078e0204 */
[----:B------:R-:W0:Y:S01]  /*00f0*/  LDC.64 R10, c[0x0][0x3a8] ;  /* 0x0000ea00ff0a7b82 */ /* 0x000e220000000a00 */
[----:B--2---:R-:W2:Y:S01]  /*0100*/  LDG.E.64 R4, desc[UR4][R4.64] ;  /* 0x0000000404047981 */ /* 0x004ea2000c1e1b00 */
[----:B---3--:R-:W-:-:S06]  /*0110*/  IMAD.WIDE R2, R26, 0x8, R2 ;  /* 0x000000081a027825 */ /* 0x008fcc00078e0202 */
[----:B------:R-:W1:Y:S01]  /*0120*/  LDC.64 R8, c[0x0][0x3a0] ;  /* 0x0000e800ff087b82 */ /* 0x000e620000000a00 */
[----:B------:R-:W3:Y:S01]  /*0130*/  LDG.E.64 R2, desc[UR4][R2.64] ;  /* 0x0000000402027981 */ /* 0x000ee2000c1e1b00 */
[----:B----4-:R-:W-:-:S06]  /*0140*/  IMAD.WIDE R6, R25, 0x8, R6 ;  /* 0x0000000819067825 */ /* 0x010fcc00078e0206 */
[----:B------:R-:W4:Y:S01]  /*0150*/  LDC.64 R20, c[0x0][0x3b8] ;  /* 0x0000ee00ff147b82 */ /* 0x000f220000000a00 */
[----:B------:R-:W3:Y:S01]  /*0160*/  LDG.E.64 R6, desc[UR4][R6.64] ;  /* 0x0000000406067981 */ /* 0x000ee2000c1e1b00 */
[----:B0-----:R-:W-:-:S06]  /*0170*/  IMAD.WIDE R10, R26, 0x8, R10 ;  /* 0x000000081a0a7825 */ /* 0x001fcc00078e020a */
[----:B------:R-:W0:Y:S01]  /*0180*/  LDC.64 R22, c[0x0][0x3c0] ;  /* 0x0000f000ff167b82 */ /* 0x000e220000000a00 */
[----:B------:R-:W3:Y:S01]  /*0190*/  LDG.E.64 R10, desc[UR4][R10.64] ;  /* 0x000000040a0a7981 */ /* 0x000ee2000c1e1b00 */
[----:B-1----:R-:W-:-:S06]  /*01a0*/  IMAD.WIDE R8, R26, 0x8, R8 ;  /* 0x000000081a087825 */ /* 0x002fcc00078e0208 */
[----:B------:R-:W1:Y:S01]  /*01b0*/  LDC.64 R12, c[0x0][0x380] ;  /* 0x0000e000ff0c7b82 */ /* 0x000e620000000a00 */
[----:B------:R-:W3:Y:S01]  /*01c0*/  LDG.E.64 R8, desc[UR4][R8.64] ;  /* 0x0000000408087981 */ /* 0x000ee2000c1e1b00 */
[----:B----4-:R-:W-:-:S06]  /*01d0*/  IMAD.WIDE R20, R25, 0x8, R20 ;  /* 0x0000000819147825 */ /* 0x010fcc00078e0214 */
[----:B------:R-:W5:Y:S01]  /*01e0*/  LDG.E.64 R20, desc[UR4][R20.64] ;  /* 0x0000000414147981 */ /* 0x000f62000c1e1b00 */
[----:B0-----:R-:W-:-:S06]  /*01f0*/  IMAD.WIDE R22, R25, 0x8, R22 ;  /* 0x0000000819167825 */ /* 0x001fcc00078e0216 */
[----:B------:R-:W5:Y:S01]  /*0200*/  LDG.E.64 R22, desc[UR4][R22.64] ;  /* 0x0000000416167981 */ /* 0x000f62000c1e1b00 */
[----:B-1----:R-:W-:Y:S01]  /*0210*/  DMUL R14, R12, R12 ;  /* 0x0000000c0c0e7228 */ /* 0x002fe20000000000 */
[----:B------:R-:W-:Y:S01]  /*0220*/  BSSY.RECONVERGENT B0, `(.L_x_0) ;  /* 0x0000018000007945 */ /* 0x000fe20003800200 */
[----:B--2---:R-:W-:-:S08]  /*0230*/  DADD R4, R4, R4 ;  /* 0x0000000004047229 */ /* 0x004fd00000000004 */
[----:B---3--:R-:W-:-:S06]  /*0240*/  DFMA R4, R4, R14, R2 ;  /* 0x0000000e0404722b */ /* 0x008fcc0000000002 */
[----:B------:R-:W0:Y:S01]  /*0250*/  MUFU.RCP64H R15, R5 ;  /* 0x00000005000f7308 */ /* 0x000e220000001800 */
[----:B------:R-:W-:-:S06]  /*0260*/  IMAD.MOV.U32 R14, RZ, RZ, 0x1 ;  /* 0x00000001ff0e7424 */ /* 0x000fcc00078e00ff */
[----:B0-----:R-:W-:-:S08]  /*0270*/  DFMA R16, -R4, R14, 1 ;  /* 0x3ff000000410742b */ /* 0x001fd0000000010e */
[----:B------:R-:W-:-:S08]  /*0280*/  DFMA R16, R16, R16, R16 ;  /* 0x000000101010722b */ /* 0x000fd00000000010 */
[----:B------:R-:W-:Y:S02]  /*0290*/  DFMA R16, R14, R16, R14 ;  /* 0x000000100e10722b */ /* 0x000fe4000000000e */
[----:B------:R-:W-:-:S06]  /*02a0*/  DFMA R6, R6, R12, R10 ;  /* 0x0000000c0606722b */ /* 0x000fcc000000000a */
[----:B------:R-:W-:Y:S02]  /*02b0*/  DFMA R10, -R4, R16, 1 ;  /* 0x3ff00000040a742b */ /* 0x000fe40000000110 */
[----:B------:R-:W-:-:S06]  /*02c0*/  DFMA R6, -R2, R8, R6 ;  /* 0x000000080206722b */ /* 0x000fcc0000000106 */
[----:B------:R-:W-:-:S08]  /*02d0*/  DFMA R10, R16, R10, R16 ;  /* 0x0000000a100a722b */ /* 0x000fd00000000010 */
[----:B------:R-:W-:-:S08]  /*02e0*/  DMUL R2, R6, -R10 ;  /* 0x8000000a06027228 */ /* 0x000fd00000000000 */
[----:B------:R-:W-:-:S08]  /*02f0*/  DFMA R8, -R4, R2, -R6 ;  /* 0x000000020408722b */ /* 0x000fd00000000906 */
[----:B------:R-:W-:Y:S02]  /*0300*/  DFMA R2, R10, R8, R2 ;  /* 0x000000080a02722b */ /* 0x000fe40000000002 */
[----:B------:R-:W-:-:S08]  /*0310*/  DADD R10, -RZ, -R6 ;  /* 0x00000000ff0a7229 */ /* 0x000fd00000000906 */
[----:B------:R-:W-:Y:S02]  /*0320*/  FFMA R0, RZ, R5, R3 ;  /* 0x00000005ff007223 */ /* 0x000fe40000000003 */
[----:B------:R-:W-:-:S03]  /*0330*/  FSETP.GEU.AND P1, PT, |R11|, 6.5827683646048100446e-37, PT ;  /* 0x036000000b00780b */ /* 0x000fc60003f2e200 */
[----:B------:R-:W-:-:S13]  /*0340*/  FSETP.GT.AND P0, PT, |R0|, 1.469367938527859385e-39, PT ;  /* 0x001000000000780b */ /* 0x000fda0003f04200 */
[----:B------:R-:W-:Y:S05]  /*0350*/  @P0 BRA P1, `(.L_x_1) ;  /* 0x0000000000100947 */ /* 0x000fea0000800000 */
[----:B------:R-:W-:-:S07]  /*0360*/  MOV R0, 0x380 ;  /* 0x0000038000007802 */ /* 0x000fce0000000f00 */
[----:B-----5:R-:W-:Y:S05]  /*0370*/  CALL.REL.NOINC `($__internal_0_$__cuda_sm20_div_rn_f64_full) ;  /* 0x0000000400347944 */ /* 0x020fea0003c00000 */
[----:B------:R-:W-:Y:S02]  /*0380*/  IMAD.MOV.U32 R2, RZ, RZ, R4 ;  /* 0x000000ffff027224 */ /* 0x000fe400078e0004 */
[----:B------:R-:W-:-:S07]  /*0390*/  IMAD.MOV.U32 R3, RZ, RZ, R5 ;  /* 0x000000ffff037224 */ /* 0x000fce00078e0005 */
.L_x_1:
[----:B------:R-:W-:Y:S05]  /*03a0*/  BSYNC.RECONVERGENT B0 ;  /* 0x0000000000007941 */ /* 0x000fea0003800200 */
.L_x_0:
[----:B-----5:R-:W-:Y:S01]  /*03b0*/  DSETP.MIN.AND P0, P1, R22, R2, PT ;  /* 0x000000021600722a */ /* 0x020fe20003900000 */
[----:B------:R-:W-:Y:S01]  /*03c0*/  IMAD.MOV.U32 R0, RZ, RZ, R3 ;  /* 0x000000ffff007224 */ /* 0x000fe200078e0003 */
[----:B------:R-:W0:Y:S01]  /*03d0*/  LDC.64 R4, c[0x0][0x3b0] ;  /* 0x0000ec00ff047b82 */ /* 0x000e220000000a00 */
[----:B------:R-:W-:Y:S01]  /*03e0*/  IMAD.MOV.U32 R6, RZ, RZ, R22 ;  /* 0x000000ffff067224 */ /* 0x000fe200078e0016 */
[----:B------:R-:W1:Y:S01]  /*03f0*/  LDCU UR6, c[0x0][0x390] ;  /* 0x00007200ff0677ac */ /* 0x000e620008000800 */
[----:B------:R-:W-:Y:S01]  /*0400*/  IMAD.MOV.U32 R7, RZ, RZ, R2 ;  /* 0x000000ffff077224 */ /* 0x000fe200078e0002 */
[----:B------:R-:W-:Y:S01]  /*0410*/  FSEL R23, R23, R0, P0 ;  /* 0x0000000017177208 */ /* 0x000fe20000000000 */
[----:B------:R-:W-:-:S03]  /*0420*/  IMAD.MOV.U32 R8, RZ, RZ, R20 ;  /* 0x000000ffff087224 */ /* 0x000fc600078e0014 */
[----:B------:R-:W2:Y:S01]  /*0430*/  LDC.64 R2, c[0x0][0x398] ;  /* 0x0000e600ff027b82 */ /* 0x000ea20000000a00 */
[----:B------:R-:W-:-:S03]  /*0440*/  SEL R6, R6, R7, P0 ;  /* 0x0000000706067207 */ /* 0x000fc60000000000 */
[----:B------:R-:W-:-:S05]  /*0450*/  @P1 LOP3.LUT R23, R0, 0x80000, RZ, 0xfc, !PT ;  /* 0x0008000000171812 */ /* 0x000fca00078efcff */
[----:B------:R-:W-:Y:S02]  /*0460*/  IMAD.MOV.U32 R7, RZ, RZ, R23 ;  /* 0x000000ffff077224 */ /* 0x000fe400078e0017 */
[----:B------:R-:W3:Y:S01]  /*0470*/  LDC.64 R22, c[0x0][0x3d0] ;  /* 0x0000f400ff167b82 */ /* 0x000ee20000000a00 */
[----:B-1----:R-:W-:Y:S02]  /*0480*/  VIADD R27, R25, UR6 ;  /* 0x00000006191b7c36 */ /* 0x002fe40008000000 */
[----:B------:R-:W-:Y:S01]  /*0490*/  IMAD.MOV.U32 R0, RZ, RZ, R7 ;  /* 0x000000ffff007224 */ /* 0x000fe200078e0007 */
[----:B------:R-:W-:Y:S01]  /*04a0*/  DSETP.MAX.AND P0, P1, R20, R6, PT ;  /* 0x000000061400722a */ /* 0x000fe2000390f000 */
[----:B0-----:R-:W-:-:S05]  /*04b0*/  IMAD.WIDE R4, R27, 0x8, R4 ;  /* 0x000000081b047825 */ /* 0x001fca00078e0204 */
[----:B------:R-:W-:Y:S02]  /*04c0*/  FSEL R9, R21, R0, P0 ;  /* 0x0000000015097208 */ /* 0x000fe40000000000 */
[----:B------:R-:W-:Y:S01]  /*04d0*/  SEL R8, R8, R6, P0 ;  /* 0x0000000608087207 */ /* 0x000fe20000000000 */
[----:B--2---:R-:W-:Y:S01]  /*04e0*/  IMAD.WIDE R10, R26, 0x8, R2 ;  /* 0x000000081a0a7825 */ /* 0x004fe200078e0202 */
[----:B------:R-:W0:Y:S04]  /*04f0*/  LDC.64 R6, c[0x0][0x3a0] ;  /* 0x0000e800ff067b82 */ /* 0x000e280000000a00 */
[----:B------:R-:W-:-:S04]  /*0500*/  @P1 LOP3.LUT R9, R0, 0x80000, RZ, 0xfc, !PT ;  /* 0x0008000000091812 */ /* 0x000fc800078efcff */
[----:B------:R-:W1:Y:S01]  /*0510*/  LDC.64 R2, c[0x0][0x3a8] ;  /* 0x0000ea00ff027b82 */ /* 0x000e620000000a00 */
[----:B------:R2:W-:Y:S04]  /*0520*/  STG.E.64 desc[UR4][R10.64], R8 ;  /* 0x000000080a007986 */ /* 0x0005e8000c101b04 */
[----:B------:R-:W4:Y:S03]  /*0530*/  LDG.E.64 R4, desc[UR4][R4.64] ;  /* 0x0000000404047981 */ /* 0x000f26000c1e1b00 */
[----:B------:R-:W2:Y:S01]  /*0540*/  LDC.64 R20, c[0x0][0x3c8] ;  /* 0x0000f200ff147b82 */ /* 0x000ea20000000a00 */
[----:B0-----:R-:W-:-:S06]  /*0550*/  IMAD.WIDE R6, R27, 0x8, R6 ;  /* 0x000000081b067825 */ /* 0x001fcc00078e0206 */
[----:B------:R-:W4:Y:S01]  /*0560*/  LDG.E.64 R6, desc[UR4][R6.64] ;  /* 0x0000000406067981 */ /* 0x000f22000c1e1b00 */
[----:B-1----:R-:W-:-:S06]  /*0570*/  IMAD.WIDE R2, R27, 0x8, R2 ;  /* 0x000000081b027825 */ /* 0x002fcc00078e0202 */
[----:B------:R-:W4:Y:S01]  /*0580*/  LDG.E.64 R2, desc[UR4][R2.64] ;  /* 0x0000000402027981 */ /* 0x000f22000c1e1b00 */
[----:B---3--:R-:W-:-:S04]  /*0590*/  IMAD.WIDE R22, R25, 0x8, R22 ;  /* 0x0000000819167825 */ /* 0x008fc800078e0216 */
[----:B--2---:R-:W-:Y:S02]  /*05a0*/  IMAD.WIDE R20, R25, 0x8, R20 ;  /* 0x0000000819147825 */ /* 0x004fe400078e0214 */
[----:B------:R-:W5:Y:S04]  /*05b0*/  LDG.E.64 R22, desc[UR4][R22.64] ;  /* 0x0000000416167981 */ /* 0x000f68000c1e1b00 */
[----:B------:R-:W5:Y:S01]  /*05c0*/  LDG.E.64 R20, desc[UR4][R20.64] ;  /* 0x0000000414147981 */ /* 0x000f62000c1e1b00 */
[----:B------:R-:W-:Y:S01]  /*05d0*/  MOV R8, 0x1 ;  /* 0x0000000100087802 */ /* 0x000fe20000000f00 */
[----:B------:R-:W-:Y:S01]  /*05e0*/  BSSY.RECONVERGENT B0, `(.L_x_2) ;  /* 0x0000014000007945 */ /* 0x000fe20003800200 */
[----:B----4-:R-:W0:Y:S04]  /*05f0*/  MUFU.RCP64H R9, R5 ;  /* 0x0000000500097308 */ /* 0x010e280000001800 */
[----:B0-----:R-:W-:-:S08]  /*0600*/  DFMA R10, -R4, R8, 1 ;  /* 0x3ff00000040a742b */ /* 0x001fd00000000108 */
[----:B------:R-:W-:-:S08]  /*0610*/  DFMA R10, R10, R10, R10 ;  /* 0x0000000a0a0a722b */ /* 0x000fd0000000000a */
[----:B------:R-:W-:-:S08]  /*0620*/  DFMA R10, R8, R10, R8 ;  /* 0x0000000a080a722b */ /* 0x000fd00000000008 */
[C---:B------:R-:W-:Y:S02]  /*0630*/  DFMA R8, -R4.reuse, R10, 1 ;  /* 0x3ff000000408742b */ /* 0x040fe4000000010a */
        /* <DEDUP_REMOVED lines=14> */
.L_x_3:
[----:B------:R-:W-:Y:S05]  /*0720*/  BSYNC.RECONVERGENT B0 ;  /* 0x0000000000007941 */ /* 0x000fea0003800200 */
.L_x_2:
[----:B-----5:R-:W-:Y:S01]  /*0730*/  DSETP.MIN.AND P0, P1, R22, R2, PT ;  /* 0x000000021600722a */ /* 0x020fe20003900000 */
[----:B------:R-:W-:Y:S01]  /*0740*/  IMAD.MOV.U32 R6, RZ, RZ, R3 ;  /* 0x000000ffff067224 */ /* 0x000fe200078e0003 */
[----:B------:R-:W0:Y:S01]  /*0750*/  LDC.64 R4, c[0x0][0x398] ;  /* 0x0000e600ff047b82 */ /* 0x000e220000000a00 */
[----:B------:R-:W-:-:S03]  /*0760*/  IMAD.MOV.U32 R0, RZ, RZ, R22 ;  /* 0x000000ffff007224 */ /* 0x000fc600078e0016 */
[----:B------:R-:W-:Y:S02]  /*0770*/  FSEL R23, R23, R6, P0 ;  /* 0x0000000617177208 */ /* 0x000fe40000000000 */
[----:B------:R-:W-:Y:S01]  /*0780*/  SEL R2, R0, R2, P0 ;  /* 0x0000000200027207 */ /* 0x000fe20000000000 */
[----:B------:R-:W-:-:S05]  /*0790*/  IMAD.MOV.U32 R0, RZ, RZ, R21 ;  /* 0x000000ffff007224 */ /* 0x000fca00078e0015 */
[----:B------:R-:W-:-:S05]  /*07a0*/  @P1 LOP3.LUT R23, R6, 0x80000, RZ, 0xfc, !PT ;  /* 0x0008000006171812 */ /* 0x000fca00078efcff */
[----:B------:R-:W-:-:S04]  /*07b0*/  IMAD.MOV.U32 R3, RZ, RZ, R23 ;  /* 0x000000ffff037224 */ /* 0x000fc800078e0017 */
[----:B------:R-:W-:Y:S02]  /*07c0*/  IMAD.MOV.U32 R7, RZ, RZ, R3 ;  /* 0x000000ffff077224 */ /* 0x000fe400078e0003 */
[----:B------:R-:W-:Y:S01]  /*07d0*/  DSETP.MAX.AND P0, P1, R20, R2, PT ;  /* 0x000000021400722a */ /* 0x000fe2000390f000 */
[----:B0-----:R-:W-:-:S05]  /*07e0*/  IMAD.WIDE R4, R27, 0x8, R4 ;  /* 0x000000081b047825 */ /* 0x001fca00078e0204 */
[----:B------:R-:W-:Y:S02]  /*07f0*/  FSEL R9, R0, R7, P0 ;  /* 0x0000000700097208 */ /* 0x000fe40000000000 */
[----:B------:R-:W-:-:S06]  /*0800*/  SEL R2, R20, R2, P0 ;  /* 0x0000000214027207 */ /* 0x000fcc0000000000 */
[----:B------:R-:W-:-:S05]  /*0810*/  @P1 LOP3.LUT R9, R7, 0x80000, RZ, 0xfc, !PT ;  /* 0x0008000007091812 */ /* 0x000fca00078efcff */
[----:B------:R-:W-:-:S05]  /*0820*/  IMAD.MOV.U32 R3, RZ, RZ, R9 ;  /* 0x000000ffff037224 */ /* 0x000fca00078e0009 */
[----:B------:R-:W-:Y:S01]  /*0830*/  STG.E.64 desc[UR4][R4.64], R2 ;  /* 0x0000000204007986 */ /* 0x000fe2000c101b04 */
[----:B------:R-:W-:Y:S05]  /*0840*/  EXIT ;  /* 0x000000000000794d */ /* 0x000fea0003800000 */
        .weak           $__internal_0_$__cuda_sm20_div_rn_f64_full
        .type           $__internal_0_$__cuda_sm20_div_rn_f64_full,@function
        .size           $__internal_0_$__cuda_sm20_div_rn_f64_full,(.L_x_10 - $__internal_0_$__cuda_sm20_div_rn_f64_full)
$__internal_0_$__cuda_sm20_div_rn_f64_full:
[C---:B------:R-:W-:Y:S01]  /*0850*/  FSETP.GEU.AND P0, PT, |R5|.reuse, 1.469367938527859385e-39, PT ;  /* 0x001000000500780b */ /* 0x040fe20003f0e200 */
[--C-:B------:R-:W-:Y:S01]  /*0860*/  IMAD.MOV.U32 R8, RZ, RZ, R4.reuse ;  /* 0x000000ffff087224 */ /* 0x100fe200078e0004 */
[----:B------:R-:W-:Y:S01]  /*0870*/  LOP3.LUT R6, R5, 0x800fffff, RZ, 0xc0, !PT ;  /* 0x800fffff05067812 */ /* 0x000fe200078ec0ff */
[----:B------:R-:W-:Y:S01]  /*0880*/  IMAD.MOV.U32 R12, RZ, RZ, 0x1 ;  /* 0x00000001ff0c7424 */ /* 0x000fe200078e00ff */
[----:B------:R-:W-:Y:S01]  /*0890*/  MOV R9, R5 ;  /* 0x0000000500097202 */ /* 0x000fe20000000f00 */
[----:B------:R-:W-:Y:S01]  /*08a0*/  BSSY.RECONVERGENT B1, `(.L_x_4) ;  /* 0x0000054000017945 */ /* 0x000fe20003800200 */
[----:B------:R-:W-:Y:S01]  /*08b0*/  LOP3.LUT R7, R6, 0x3ff00000, RZ, 0xfc, !PT ;  /* 0x3ff0000006077812 */ /* 0x000fe200078efcff */
[----:B------:R-:W-:Y:S01]  /*08c0*/  IMAD.MOV.U32 R6, RZ, RZ, R4 ;  /* 0x000000ffff067224 */ /* 0x000fe200078e0004 */
[C---:B------:R-:W-:Y:S02]  /*08d0*/  FSETP.GEU.AND P2, PT, |R11|.reuse, 1.469367938527859385e-39, PT ;  /* 0x001000000b00780b */ /* 0x040fe40003f4e200 */
[----:B------:R-:W-:-:S02]  /*08e0*/  LOP3.LUT R2, R11, 0x7ff00000, RZ, 0xc0, !PT ;  /* 0x7ff000000b027812 */ /* 0x000fc400078ec0ff */
[----:B------:R-:W-:Y:S01]  /*08f0*/  LOP3.LUT R5, R5, 0x7ff00000, RZ, 0xc0, !PT ;  /* 0x7ff0000005057812 */ /* 0x000fe200078ec0ff */
[----:B------:R-:W-:Y:S02]  /*0900*/  @!P0 DMUL R6, R8, 8.98846567431157953865e+307 ;  /* 0x7fe0000008068828 */ /* 0x000fe40000000000 */
[----:B------:R-:W-:Y:S01]  /*0910*/  IMAD.MOV.U32 R4, RZ, RZ, R2 ;  /* 0x000000ffff047224 */ /* 0x000fe200078e0002 */
[----:B------:R-:W-:-:S03]  /*0920*/  ISETP.GE.U32.AND P1, PT, R2, R5, PT ;  /* 0x000000050200720c */ /* 0x000fc60003f26070 */
[----:B------:R-:W0:Y:S02]  /*0930*/  MUFU.RCP64H R13, R7 ;  /* 0x00000007000d7308 */ /* 0x000e240000001800 */
[----:B------:R-:W-:Y:S02]  /*0940*/  @!P2 LOP3.LUT R3, R9, 0x7ff00000, RZ, 0xc0, !PT ;  /* 0x7ff000000903a812 */ /* 0x000fe400078ec0ff */
[----:B------:R-:W-:Y:S02]  /*0950*/  @!P0 LOP3.LUT R5, R7, 0x7ff00000, RZ, 0xc0, !PT ;  /* 0x7ff0000007058812 */ /* 0x000fe400078ec0ff */
[----:B------:R-:W-:Y:S01]  /*0960*/  @!P2 ISETP.GE.U32.AND P3, PT, R2, R3, PT ;  /* 0x000000030200a20c */ /* 0x000fe20003f66070 */
[----:B------:R-:W-:-:S05]  /*0970*/  IMAD.MOV.U32 R3, RZ, RZ, 0x1ca00000 ;  /* 0x1ca00000ff037424 */ /* 0x000fca00078e00ff */
[----:B------:R-:W-:-:S04]  /*0980*/  @!P2 SEL R15, R3, 0x63400000, !P3 ;  /* 0x63400000030fa807 */ /* 0x000fc80005800000 */
[----:B------:R-:W-:Y:S01]  /*0990*/  @!P2 LOP3.LUT R18, R15, 0x80000000, R11, 0xf8, !PT ;  /* 0x800000000f12a812 */ /* 0x000fe200078ef80b */
[----:B0-----:R-:W-:-:S03]  /*09a0*/  DFMA R16, R12, -R6, 1 ;  /* 0x3ff000000c10742b */ /* 0x001fc60000000806 */
[----:B------:R-:W-:Y:S01]  /*09b0*/  @!P2 LOP3.LUT R19, R18, 0x100000, RZ, 0xfc, !PT ;  /* 0x001000001213a812 */ /* 0x000fe200078efcff */
[----:B------:R-:W-:-:S04]  /*09c0*/  @!P2 IMAD.MOV.U32 R18, RZ, RZ, RZ ;  /* 0x000000ffff12a224 */ /* 0x000fc800078e00ff */
[----:B------:R-:W-:-:S08]  /*09d0*/  DFMA R16, R16, R16, R16 ;  /* 0x000000101010722b */ /* 0x000fd00000000010 */
[----:B------:R-:W-:Y:S01]  /*09e0*/  DFMA R16, R12, R16, R12 ;  /* 0x000000100c10722b */ /* 0x000fe2000000000c */
[----:B------:R-:W-:Y:S01]  /*09f0*/  SEL R13, R3, 0x63400000, !P1 ;  /* 0x63400000030d7807 */ /* 0x000fe20004800000 */
[----:B------:R-:W-:-:S03]  /*0a00*/  IMAD.MOV.U32 R12, RZ, RZ, R10 ;  /* 0x000000ffff0c7224 */ /* 0x000fc600078e000a */
[----:B------:R-:W-:-:S03]  /*0a10*/  LOP3.LUT R13, R13, 0x800fffff, R11, 0xf8, !PT ;  /* 0x800fffff0d0d7812 */ /* 0x000fc600078ef80b */
[----:B------:R-:W-:-:S03]  /*0a20*/  DFMA R14, R16, -R6, 1 ;  /* 0x3ff00000100e742b */ /* 0x000fc60000000806 */
[----:B------:R-:W-:-:S05]  /*0a30*/  @!P2 DFMA R12, R12, 2, -R18 ;  /* 0x400000000c0ca82b */ /* 0x000fca0000000812 */
[----:B------:R-:W-:-:S05]  /*0a40*/  DFMA R14, R16, R14, R16 ;  /* 0x0000000e100e722b */ /* 0x000fca0000000010 */
[----:B------:R-:W-:-:S03]  /*0a50*/  @!P2 LOP3.LUT R4, R13, 0x7ff00000, RZ, 0xc0, !PT ;  /* 0x7ff000000d04a812 */ /* 0x000fc600078ec0ff */
[----:B------:R-:W-:Y:S02]  /*0a60*/  DMUL R16, R14, R12 ;  /* 0x0000000c0e107228 */ /* 0x000fe40000000000 */
[----:B------:R-:W-:-:S05]  /*0a70*/  VIADD R24, R4, 0xffffffff ;  /* 0xffffffff04187836 */ /* 0x000fca0000000000 */
[----:B------:R-:W-:Y:S01]  /*0a80*/  ISETP.GT.U32.AND P0, PT, R24, 0x7feffffe, PT ;  /* 0x7feffffe1800780c */ /* 0x000fe20003f04070 */
[----:B------:R-:W-:Y:S01]  /*0a90*/  VIADD R24, R5, 0xffffffff ;  /* 0xffffffff05187836 */ /* 0x000fe20000000000 */
[----:B------:R-:W-:-:S04]  /*0aa0*/  DFMA R18, R16, -R6, R12 ;  /* 0x800000061012722b */ /* 0x000fc8000000000c */
[----:B------:R-:W-:-:S04]  /*0ab0*/  ISETP.GT.U32.OR P0, PT, R24, 0x7feffffe, P0 ;  /* 0x7feffffe1800780c */ /* 0x000fc80000704470 */
[----:B------:R-:W-:-:S09]  /*0ac0*/  DFMA R18, R14, R18, R16 ;  /* 0x000000120e12722b */ /* 0x000fd20000000010 */
[----:B------:R-:W-:Y:S05]  /*0ad0*/  @P0 BRA `(.L_x_5) ;  /* 0x00000000006c0947 */ /* 0x000fea0003800000 */
[----:B------:R-:W-:-:S04]  /*0ae0*/  LOP3.LUT R5, R9, 0x7ff00000, RZ, 0xc0, !PT ;  /* 0x7ff0000009057812 */ /* 0x000fc800078ec0ff */
[CC--:B------:R-:W-:Y:S02]  /*0af0*/  VIADDMNMX R4, R2.reuse, -R5.reuse, 0xb9600000, !PT ;  /* 0xb960000002047446 */ /* 0x0c0fe40007800905 */
[----:B------:R-:W-:Y:S02]  /*0b00*/  ISETP.GE.U32.AND P0, PT, R2, R5, PT ;  /* 0x000000050200720c */ /* 0x000fe40003f06070 */
[----:B------:R-:W-:Y:S02]  /*0b10*/  VIMNMX R4, PT, PT, R4, 0x46a00000, PT ;  /* 0x46a0000004047848 */ /* 0x000fe40003fe0100 */
[----:B------:R-:W-:-:S04]  /*0b20*/  SEL R3, R3, 0x63400000, !P0 ;  /* 0x6340000003037807 */ /* 0x000fc80004000000 */
[----:B------:R-:W-:Y:S01]  /*0b30*/  IADD3 R10, PT, PT, -R3, R4, RZ ;  /* 0x00000004030a7210 */ /* 0x000fe20007ffe1ff */
[----:B------:R-:W-:-:S04]  /*0b40*/  IMAD.MOV.U32 R4, RZ, RZ, RZ ;  /* 0x000000ffff047224 */ /* 0x000fc800078e00ff */
[----:B------:R-:W-:-:S06]  /*0b50*/  VIADD R5, R10, 0x7fe00000 ;  /* 0x7fe000000a057836 */ /* 0x000fcc0000000000 */
[----:B------:R-:W-:-:S10]  /*0b60*/  DMUL R2, R18, R4 ;  /* 0x0000000412027228 */ /* 0x000fd40000000000 */
[----:B------:R-:W-:-:S13]  /*0b70*/  FSETP.GTU.AND P0, PT, |R3|, 1.469367938527859385e-39, PT ;  /* 0x001000000300780b */ /* 0x000fda0003f0c200 */
[----:B------:R-:W-:Y:S05]  /*0b80*/  @P0 BRA `(.L_x_6) ;  /* 0x0000000000940947 */ /* 0x000fea0003800000 */
[----:B------:R-:W-:-:S06]  /*0b90*/  DFMA R6, R18, -R6, R12 ;  /* 0x800000061206722b */ /* 0x000fcc000000000c */
[----:B------:R-:W-:-:S04]  /*0ba0*/  IMAD.MOV.U32 R6, RZ, RZ, RZ ;  /* 0x000000ffff067224 */ /* 0x000fc800078e00ff */
[C---:B------:R-:W-:Y:S02]  /*0bb0*/  FSETP.NEU.AND P0, PT, R7.reuse, RZ, PT ;  /* 0x000000ff0700720b */ /* 0x040fe40003f0d000 */
[----:B------:R-:W-:-:S04]  /*0bc0*/  LOP3.LUT R9, R7, 0x80000000, R9, 0x48, !PT ;  /* 0x8000000007097812 */ /* 0x000fc800078e4809 */
[----:B------:R-:W-:-:S07]  /*0bd0*/  LOP3.LUT R7, R9, R5, RZ, 0xfc, !PT ;  /* 0x0000000509077212 */ /* 0x000fce00078efcff */
[----:B------:R-:W-:Y:S05]  /*0be0*/  @!P0 BRA `(.L_x_6) ;  /* 0x00000000007c8947 */ /* 0x000fea0003800000 */
[----:B------:R-:W-:Y:S01]  /*0bf0*/  IMAD.MOV R5, RZ, RZ, -R10 ;  /* 0x000000ffff057224 */ /* 0x000fe200078e0a0a */
[----:B------:R-:W-:Y:S01]  /*0c00*/  DMUL.RP R6, R18, R6 ;  /* 0x0000000612067228 */ /* 0x000fe20000008000 */
[----:B------:R-:W-:-:S06]  /*0c10*/  IMAD.MOV.U32 R4, RZ, RZ, RZ ;  /* 0x000000ffff047224 */ /* 0x000fcc00078e00ff */
[----:B------:R-:W-:-:S03]  /*0c20*/  DFMA R4, R2, -R4, R18 ;  /* 0x800000040204722b */ /* 0x000fc60000000012 */
[----:B------:R-:W-:-:S03]  /*0c30*/  LOP3.LUT R9, R7, R9, RZ, 0x3c, !PT ;  /* 0x0000000907097212 */ /* 0x000fc600078e3cff */
[----:B------:R-:W-:-:S04]  /*0c40*/  IADD3 R4, PT, PT, -R10, -0x43300000, RZ ;  /* 0xbcd000000a047810 */ /* 0x000fc80007ffe1ff */
[----:B------:R-:W-:-:S04]  /*0c50*/  FSETP.NEU.AND P0, PT, |R5|, R4, PT ;  /* 0x000000040500720b */ /* 0x000fc80003f0d200 */
[----:B------:R-:W-:Y:S02]  /*0c60*/  FSEL R2, R6, R2, !P0 ;  /* 0x0000000206027208 */ /* 0x000fe40004000000 */
[----:B------:R-:W-:Y:S01]  /*0c70*/  FSEL R3, R9, R3, !P0 ;  /* 0x0000000309037208 */ /* 0x000fe20004000000 */
[----:B------:R-:W-:Y:S06]  /*0c80*/  BRA `(.L_x_6) ;  /* 0x0000000000547947 */ /* 0x000fec0003800000 */
.L_x_5:
[----:B------:R-:W-:-:S14]  /*0c90*/  DSETP.NAN.AND P0, PT, R10, R10, PT ;  /* 0x0000000a0a00722a */ /* 0x000fdc0003f08000 */
[----:B------:R-:W-:Y:S05]  /*0ca0*/  @P0 BRA `(.L_x_7) ;  /* 0x0000000000440947 */ /* 0x000fea0003800000 */
[----:B------:R-:W-:-:S14]  /*0cb0*/  DSETP.NAN.AND P0, PT, R8, R8, PT ;  /* 0x000000080800722a */ /* 0x000fdc0003f08000 */
[----:B------:R-:W-:Y:S05]  /*0cc0*/  @P0 BRA `(.L_x_8) ;  /* 0x0000000000300947 */ /* 0x000fea0003800000 */
[----:B------:R-:W-:Y:S01]  /*0cd0*/  ISETP.NE.AND P0, PT, R4, R5, PT ;  /* 0x000000050400720c */ /* 0x000fe20003f05270 */
[----:B------:R-:W-:Y:S02]  /*0ce0*/  IMAD.MOV.U32 R2, RZ, RZ, 0x0 ;  /* 0x00000000ff027424 */ /* 0x000fe400078e00ff */
[----:B------:R-:W-:-:S10]  /*0cf0*/  IMAD.MOV.U32 R3, RZ, RZ, -0x80000 ;  /* 0xfff80000ff037424 */ /* 0x000fd400078e00ff */
[----:B------:R-:W-:Y:S05]  /*0d00*/  @!P0 BRA `(.L_x_6) ;  /* 0x0000000000348947 */ /* 0x000fea0003800000 */
[----:B------:R-:W-:Y:S02]  /*0d10*/  ISETP.NE.AND P0, PT, R4, 0x7ff00000, PT ;  /* 0x7ff000000400780c */ /* 0x000fe40003f05270 */
[----:B------:R-:W-:Y:S02]  /*0d20*/  LOP3.LUT R3, R11, 0x80000000, R9, 0x48, !PT ;  /* 0x800000000b037812 */ /* 0x000fe400078e4809 */
[----:B------:R-:W-:-:S13]  /*0d30*/  ISETP.EQ.OR P0, PT, R5, RZ, !P0 ;  /* 0x000000ff0500720c */ /* 0x000fda0004702670 */
[----:B------:R-:W-:Y:S01]  /*0d40*/  @P0 LOP3.LUT R4, R3, 0x7ff00000, RZ, 0xfc, !PT ;  /* 0x7ff0000003040812 */ /* 0x000fe200078efcff */
[----:B------:R-:W-:Y:S01]  /*0d50*/  @!P0 IMAD.MOV.U32 R2, RZ, RZ, RZ ;  /* 0x000000ffff028224 */ /* 0x000fe200078e00ff */
[----:B------:R-:W-:-:S03]  /*0d60*/  @P0 MOV R2, RZ ;  /* 0x000000ff00020202 */ /* 0x000fc60000000f00 */
[----:B------:R-:W-:Y:S01]  /*0d70*/  @P0 IMAD.MOV.U32 R3, RZ, RZ, R4 ;  /* 0x000000ffff030224 */ /* 0x000fe200078e0004 */
[----:B------:R-:W-:Y:S06]  /*0d80*/  BRA `(.L_x_6) ;  /* 0x0000000000147947 */ /* 0x000fec0003800000 */
.L_x_8:
[----:B------:R-:W-:Y:S01]  /*0d90*/  LOP3.LUT R3, R9, 0x80000, RZ, 0xfc, !PT ;  /* 0x0008000009037812 */ /* 0x000fe200078efcff */
[----:B------:R-:W-:Y:S01]  /*0da0*/  IMAD.MOV.U32 R2, RZ, RZ, R8 ;  /* 0x000000ffff027224 */ /* 0x000fe200078e0008 */
[----:B------:R-:W-:Y:S06]  /*0db0*/  BRA `(.L_x_6) ;  /* 0x0000000000087947 */ /* 0x000fec0003800000 */
.L_x_7:
[----:B------:R-:W-:Y:S01]  /*0dc0*/  LOP3.LUT R3, R11, 0x80000, RZ, 0xfc, !PT ;  /* 0x000800000b037812 */ /* 0x000fe200078efcff */
[----:B------:R-:W-:-:S07]  /*0dd0*/  IMAD.MOV.U32 R2, RZ, RZ, R10 ;  /* 0x000000ffff027224 */ /* 0x000fce00078e000a */
.L_x_6:
[----:B------:R-:W-:Y:S05]  /*0de0*/  BSYNC.RECONVERGENT B1 ;  /* 0x0000000000017941 */ /* 0x000fea0003800200 */
.L_x_4:
[----:B------:R-:W-:Y:S02]  /*0df0*/  IMAD.MOV.U32 R4, RZ, RZ, R2 ;  /* 0x000000ffff047224 */ /* 0x000fe400078e0002 */
[----:B------:R-:W-:Y:S02]  /*0e00*/  IMAD.MOV.U32 R5, RZ, RZ, R3 ;  /* 0x000000ffff057224 */ /* 0x000fe400078e0003 */
[----:B------:R-:W-:Y:S02]  /*0e10*/  IMAD.MOV.U32 R2, RZ, RZ, R0 ;  /* 0x000000ffff027224 */ /* 0x000fe400078e0000 */
[----:B------:R-:W-:-:S04]  /*0e20*/  IMAD.MOV.U32 R3, RZ, RZ, 0x0 ;  /* 0x00000000ff037424 */ /* 0x000fc800078e00ff */
[----:B------:R-:W-:Y:S05]  /*0e30*/  RET.REL.NODEC R2 `(_Z23update_generator_kerneldiiiPdS_S_S_S_S_S_S_S_S_S_) ;  /* 0xfffffff002707950 */ /* 0x000fea0003c3ffff */
.L_x_9:
[----:B------:R-:W-:-:S00]  /*0e40*/  BRA `(.L_x_9) ;  /* 0xfffffffc00fc7947 */ /* 0x000fc0000383ffff */
[----:B------:R-:W-:-:S00]  /*0e50*/  NOP ;  /* 0x0000000000007918 */ /* 0x000fc00000000000 */
        /* <DEDUP_REMOVED lines=10> */
.L_x_10:


//--------------------- .nv.shared.reserved.0     --------------------------
	.section	.nv.shared.reserved.0,"aw",@nobits
	.weak		__nv_reservedSMEM_offset_0_alias
	.size		__nv_reservedSMEM_offset_0_alias, 0, 64
	.other		__nv_reservedSMEM_offset_0_alias,@"STO_CUDA_RESERVED_SHARED STV_DEFAULT"
__nv_reservedSMEM_offset_0_alias:
	.zero		0
	.zero		64


//--------------------- .nv.constant0._Z23update_generator_kerneldiiiPdS_S_S_S_S_S_S_S_S_S_ --------------------------
	.section	.nv.constant0._Z23update_generator_kerneldiiiPdS_S_S_S_S_S_S_S_S_S_,"a",@progbits
	.sectionflags	@""
	.align	4
.nv.constant0._Z23update_generator_kerneldiiiPdS_S_S_S_S_S_S_S_S_S_:
	.zero		1008


//--------------------- SYMBOLS --------------------------

	.type		.nv.reservedSmem.offset0,@object
	.size		.nv.reservedSmem.offset0,0x4
